//
// Generated by NVIDIA NVVM Compiler
//
// Compiler Build ID: CL-36424714
// Cuda compilation tools, release 13.0, V13.0.88
// Based on NVVM 20.0.0
//

.version 9.0
.target sm_100
.address_size 64

	// .globl	_Z15computePiKerneldPdi
// _ZZ15computePiKerneldPdiE5cache has been demoted

.visible .entry _Z15computePiKerneldPdi(
	.param .f64 _Z15computePiKerneldPdi_param_0,
	.param .u64 .ptr .align 1 _Z15computePiKerneldPdi_param_1,
	.param .u32 _Z15computePiKerneldPdi_param_2
)
{
	.reg .pred 	%p<7>;
	.reg .b32 	%r<19>;
	.reg .b64 	%rd<5>;
	.reg .b64 	%fd<19>;
	// demoted variable
	.shared .align 8 .b8 _ZZ15computePiKerneldPdiE5cache[2048];
	ld.param.f64 	%fd4, [_Z15computePiKerneldPdi_param_0];
	ld.param.u64 	%rd1, [_Z15computePiKerneldPdi_param_1];
	ld.param.u32 	%r11, [_Z15computePiKerneldPdi_param_2];
	mov.u32 	%r1, %tid.x;
	mov.u32 	%r2, %ctaid.x;
	mov.u32 	%r18, %ntid.x;
	mad.lo.s32 	%r17, %r2, %r18, %r1;
	setp.ge.s32 	%p1, %r17, %r11;
	mov.f64 	%fd18, 0d0000000000000000;
	@%p1 bra 	$L__BB0_3;
	mov.u32 	%r12, %nctaid.x;
	mul.lo.s32 	%r5, %r18, %r12;
	mov.f64 	%fd18, 0d0000000000000000;
$L__BB0_2:
	cvt.rn.f64.s32 	%fd7, %r17;
	add.f64 	%fd8, %fd7, 0d3FE0000000000000;
	mul.f64 	%fd9, %fd4, %fd8;
	fma.rn.f64 	%fd10, %fd9, %fd9, 0d3FF0000000000000;
	mov.f64 	%fd11, 0d4010000000000000;
	div.rn.f64 	%fd12, %fd11, %fd10;
	add.f64 	%fd18, %fd18, %fd12;
	add.s32 	%r17, %r17, %r5;
	setp.lt.s32 	%p2, %r17, %r11;
	@%p2 bra 	$L__BB0_2;
$L__BB0_3:
	shl.b32 	%r13, %r1, 3;
	mov.u32 	%r14, _ZZ15computePiKerneldPdiE5cache;
	add.s32 	%r8, %r14, %r13;
	st.shared.f64 	[%r8], %fd18;
	bar.sync 	0;
	setp.lt.u32 	%p3, %r18, 2;
	@%p3 bra 	$L__BB0_7;
$L__BB0_4:
	shr.u32 	%r10, %r18, 1;
	setp.ge.u32 	%p4, %r1, %r10;
	@%p4 bra 	$L__BB0_6;
	shl.b32 	%r15, %r10, 3;
	add.s32 	%r16, %r8, %r15;
	ld.shared.f64 	%fd13, [%r16];
	ld.shared.f64 	%fd14, [%r8];
	add.f64 	%fd15, %fd13, %fd14;
	st.shared.f64 	[%r8], %fd15;
$L__BB0_6:
	bar.sync 	0;
	setp.gt.u32 	%p5, %r18, 3;
	mov.u32 	%r18, %r10;
	@%p5 bra 	$L__BB0_4;
$L__BB0_7:
	setp.ne.s32 	%p6, %r1, 0;
	@%p6 bra 	$L__BB0_9;
	ld.shared.f64 	%fd16, [_ZZ15computePiKerneldPdiE5cache];
	cvta.to.global.u64 	%rd2, %rd1;
	mul.wide.u32 	%rd3, %r2, 8;
	add.s64 	%rd4, %rd2, %rd3;
	st.global.f64 	[%rd4], %fd16;
$L__BB0_9:
	ret;

}


// ===== COMPILED SASS (sm_100) =====

	.target	sm_100

	.elftype	@"ET_EXEC"


//--------------------- .note.nv.tkinfo           --------------------------
	.section	.note.nv.tkinfo,"",@"SHT_NOTE"
	.sectionflags	@"SHF_NOTE_NV_TKINFO"
	.tkinfo
        /*0018*/ 	.word	0x00000002
        /*0030*/ 	.string	""
        /*0030*/ 	.string	"ptxas"
        /*0030*/ 	.string	"Cuda compilation tools, release 13.0, V13.0.88"
        /*0030*/ 	.string	"Build cuda_13.0.r13.0/compiler.36424714_0"
        /*0030*/ 	.string	"-arch sm_100 -m 64 "



//--------------------- .note.nv.cuinfo           --------------------------
	.section	.note.nv.cuinfo,"",@"SHT_NOTE"
	.sectionflags	@"SHF_NOTE_NV_CUINFO"
        /*0018*/ 	.short	0x0002
        /*001a*/ 	.short	0x0064
        /*001c*/ 	.short	0x0082
	.zero		2


//--------------------- .nv.info                  --------------------------
	.section	.nv.info,"",@"SHT_CUDA_INFO"
	.align	4


	//----- nvinfo : EIATTR_REGCOUNT
	.align		4
        /*0000*/ 	.byte	0x04, 0x2f
        /*0002*/ 	.short	(.L_1 - .L_0)
	.align		4
.L_0:
        /*0004*/ 	.word	index@(_Z15computePiKerneldPdi)
        /*0008*/ 	.word	0x0000001b


	//----- nvinfo : EIATTR_FRAME_SIZE
	.align		4
.L_1:
        /*000c*/ 	.byte	0x04, 0x11
        /*000e*/ 	.short	(.L_3 - .L_2)
	.align		4
.L_2:
        /*0010*/ 	.word	index@($__internal_0_$__cuda_sm20_div_rn_f64_full)
        /*0014*/ 	.word	0x00000000


	//----- nvinfo : EIATTR_FRAME_SIZE
	.align		4
.L_3:
        /*0018*/ 	.byte	0x04, 0x11
        /*001a*/ 	.short	(.L_5 - .L_4)
	.align		4
.L_4:
        /*001c*/ 	.word	index@(_Z15computePiKerneldPdi)
        /*0020*/ 	.word	0x00000000


	//----- nvinfo : EIATTR_MIN_STACK_SIZE
	.align		4
.L_5:
        /*0024*/ 	.byte	0x04, 0x12
        /*0026*/ 	.short	(.L_7 - .L_6)
	.align		4
.L_6:
        /*0028*/ 	.word	index@(_Z15computePiKerneldPdi)
        /*002c*/ 	.word	0x00000000
.L_7:


//--------------------- .nv.compat                --------------------------
	.section	.nv.compat,"",@"SHT_CUDA_COMPAT_INFO"
	.align	4
        /*0000*/ 	.byte	0x02, 0x09, 0x00, 0x00, 0x02, 0x02, 0x01, 0x00, 0x02, 0x05, 0x05, 0x00, 0x03, 0x07, 0x01, 0x01
        /*0010*/ 	.byte	0x02, 0x03, 0x00, 0x00, 0x02, 0x06, 0x01, 0x00, 0x04, 0x0b, 0x08, 0x00, 0x01, 0x00, 0x00, 0x00
        /*0020*/ 	.byte	0x00, 0x00, 0x00, 0x00


//--------------------- .nv.info._Z15computePiKerneldPdi --------------------------
	.section	.nv.info._Z15computePiKerneldPdi,"",@"SHT_CUDA_INFO"
	.sectionflags	@""
	.align	4


	//----- nvinfo : EIATTR_CUDA_API_VERSION
	.align		4
        /*0000*/ 	.byte	0x04, 0x37
        /*0002*/ 	.short	(.L_9 - .L_8)
.L_8:
        /*0004*/ 	.word	0x00000082


	//----- nvinfo : EIATTR_KPARAM_INFO
	.align		4
.L_9:
        /*0008*/ 	.byte	0x04, 0x17
        /*000a*/ 	.short	(.L_11 - .L_10)
.L_10:
        /*000c*/ 	.word	0x00000000
        /*0010*/ 	.short	0x0002
        /*0012*/ 	.short	0x0010
        /*0014*/ 	.byte	0x00, 0xf0, 0x11, 0x00


	//----- nvinfo : EIATTR_KPARAM_INFO
	.align		4
.L_11:
        /*0018*/ 	.byte	0x04, 0x17
        /*001a*/ 	.short	(.L_13 - .L_12)
.L_12:
        /*001c*/ 	.word	0x00000000
        /*0020*/ 	.short	0x0001
        /*0022*/ 	.short	0x0008
        /*0024*/ 	.byte	0x00, 0xf5, 0x21, 0x00


	//----- nvinfo : EIATTR_KPARAM_INFO
	.align		4
.L_13:
        /*0028*/ 	.byte	0x04, 0x17
        /*002a*/ 	.short	(.L_15 - .L_14)
.L_14:
        /*002c*/ 	.word	0x00000000
        /*0030*/ 	.short	0x0000
        /*0032*/ 	.short	0x0000
        /*0034*/ 	.byte	0x00, 0xf0, 0x21, 0x00


	//----- nvinfo : EIATTR_SPARSE_MMA_MASK
	.align		4
.L_15:
        /*0038*/ 	.byte	0x03, 0x50
        /*003a*/ 	.short	0x0000


	//----- nvinfo : EIATTR_MAXREG_COUNT
	.align		4
        /*003c*/ 	.byte	0x03, 0x1b
        /*003e*/ 	.short	0x00ff


	//----- nvinfo : EIATTR_NUM_BARRIERS
	.align		4
        /*0040*/ 	.byte	0x02, 0x4c
        /*0042*/ 	.byte	0x01
	.zero		1


	//----- nvinfo : EIATTR_MERCURY_ISA_VERSION
	.align		4
        /*0044*/ 	.byte	0x03, 0x5f
        /*0046*/ 	.short	0x0101


	//----- nvinfo : EIATTR_VRC_CTA_INIT_COUNT
	.align		4
        /*0048*/ 	.byte	0x02, 0x4a
	.zero		1
	.zero		1


	//----- nvinfo : EIATTR_EXIT_INSTR_OFFSETS
	.align		4
        /*004c*/ 	.byte	0x04, 0x1c
        /*004e*/ 	.short	(.L_17 - .L_16)


	//   ....[0]....
.L_16:
        /*0050*/ 	.word	0x000003e0


	//   ....[1]....
        /*0054*/ 	.word	0x00000470


	//----- nvinfo : EIATTR_CRS_STACK_SIZE
	.align		4
.L_17:
        /*0058*/ 	.byte	0x04, 0x1e
        /*005a*/ 	.short	(.L_19 - .L_18)
.L_18:
        /*005c*/ 	.word	0x00000000


	//----- nvinfo : EIATTR_CBANK_PARAM_SIZE
	.align		4
.L_19:
        /*0060*/ 	.byte	0x03, 0x19
        /*0062*/ 	.short	0x0014


	//----- nvinfo : EIATTR_PARAM_CBANK
	.align		4
        /*0064*/ 	.byte	0x04, 0x0a
        /*0066*/ 	.short	(.L_21 - .L_20)
	.align		4
.L_20:
        /*0068*/ 	.word	index@(.nv.constant0._Z15computePiKerneldPdi)
        /*006c*/ 	.short	0x0380
        /*006e*/ 	.short	0x0014


	//----- nvinfo : EIATTR_SW_WAR
	.align		4
.L_21:
        /*0070*/ 	.byte	0x04, 0x36
        /*0072*/ 	.short	(.L_23 - .L_22)
.L_22:
        /*0074*/ 	.word	0x00000008
.L_23:


//--------------------- .nv.callgraph             --------------------------
	.section	.nv.callgraph,"",@"SHT_CUDA_CALLGRAPH"
	.align	4
	.sectionentsize	8
	.align		4
        /*0000*/ 	.word	0x00000000
	.align		4
        /*0004*/ 	.word	0xffffffff
	.align		4
        /*0008*/ 	.word	0x00000000
	.align		4
        /*000c*/ 	.word	0xfffffffe
	.align		4
        /*0010*/ 	.word	0x00000000
	.align		4
        /*0014*/ 	.word	0xfffffffd
	.align		4
        /*0018*/ 	.word	0x00000000
	.align		4
        /*001c*/ 	.word	0xfffffffc


//--------------------- .text._Z15computePiKerneldPdi --------------------------
	.section	.text._Z15computePiKerneldPdi,"ax",@progbits
	.align	128
        .global         _Z15computePiKerneldPdi
        .type           _Z15computePiKerneldPdi,@function
        .size           _Z15computePiKerneldPdi,(.L_x_12 - _Z15computePiKerneldPdi)
        .other          _Z15computePiKerneldPdi,@"STO_CUDA_ENTRY STV_DEFAULT"
_Z15computePiKerneldPdi:
.text._Z15computePiKerneldPdi:
[----:B------:R-:W-:Y:S01]  /*0000*/  LDC R1, c[0x0][0x37c] ;  /* 0x0000df00ff017b82 */ /* 0x000fe20000000800 */
[----:B------:R-:W0:Y:S01]  /*0010*/  S2R R13, SR_TID.X ;  /* 0x00000000000d7919 */ /* 0x000e220000002100 */
[----:B------:R-:W1:Y:S01]  /*0020*/  LDCU UR4, c[0x0][0x360] ;  /* 0x00006c00ff0477ac */ /* 0x000e620008000800 */
[----:B------:R-:W-:Y:S01]  /*0030*/  BSSY.RECONVERGENT B0, `(.L_x_0) ;  /* 0x0000026000007945 */ /* 0x000fe20003800200 */
[----:B------:R-:W-:Y:S01]  /*0040*/  CS2R R4, SRZ ;  /* 0x0000000000047805 */ /* 0x000fe2000001ff00 */
[----:B------:R-:W0:Y:S01]  /*0050*/  S2R R12, SR_CTAID.X ;  /* 0x00000000000c7919 */ /* 0x000e220000002500 */
[----:B------:R-:W2:Y:S01]  /*0060*/  LDCU UR5, c[0x0][0x390] ;  /* 0x00007200ff0577ac */ /* 0x000ea20008000800 */
[----:B------:R-:W3:Y:S01]  /*0070*/  LDCU UR8, c[0x0][0x390] ;  /* 0x00007200ff0877ac */ /* 0x000ee20008000800 */
[----:B------:R-:W4:Y:S01]  /*0080*/  LDCU.64 UR6, c[0x0][0x380] ;  /* 0x00007000ff0677ac */ /* 0x000f220008000a00 */
[----:B-1----:R-:W-:Y:S02]  /*0090*/  IMAD.U32 R10, RZ, RZ, UR4 ;  /* 0x00000004ff0a7e24 */ /* 0x002fe4000f8e00ff */
[----:B0-----:R-:W-:-:S05]  /*00a0*/  IMAD R11, R12, UR4, R13 ;  /* 0x000000040c0b7c24 */ /* 0x001fca000f8e020d */
[----:B--2---:R-:W-:-:S13]  /*00b0*/  ISETP.GE.AND P0, PT, R11, UR5, PT ;  /* 0x000000050b007c0c */ /* 0x004fda000bf06270 */
[----:B---34-:R-:W-:Y:S05]  /*00c0*/  @P0 BRA `(.L_x_1) ;  /* 0x0000000000700947 */ /* 0x018fea0003800000 */
[----:B------:R-:W0:Y:S01]  /*00d0*/  LDCU UR4, c[0x0][0x370] ;  /* 0x00006e00ff0477ac */ /* 0x000e220008000800 */
[----:B------:R-:W-:Y:S01]  /*00e0*/  CS2R R4, SRZ ;  /* 0x0000000000047805 */ /* 0x000fe2000001ff00 */
[----:B0-----:R-:W-:-:S07]  /*00f0*/  IMAD R0, R10, UR4, RZ ;  /* 0x000000040a007c24 */ /* 0x001fce000f8e02ff */
.L_x_4:
[----:B------:R0:W1:Y:S01]  /*0100*/  I2F.F64 R2, R11 ;  /* 0x0000000b00027312 */ /* 0x0000620000201c00 */
[----:B------:R-:W-:Y:S01]  /*0110*/  BSSY.RECONVERGENT B1, `(.L_x_2) ;  /* 0x0000015000017945 */ /* 0x000fe20003800200 */
[----:B0-----:R-:W-:-:S05]  /*0120*/  IMAD.IADD R11, R0, 0x1, R11 ;  /* 0x00000001000b7824 */ /* 0x001fca00078e020b */
[----:B------:R-:W-:Y:S01]  /*0130*/  ISETP.GE.AND P1, PT, R11, UR8, PT ;  /* 0x000000080b007c0c */ /* 0x000fe2000bf26270 */
[----:B-1----:R-:W-:-:S08]  /*0140*/  DADD R2, R2, 0.5 ;  /* 0x3fe0000002027429 */ /* 0x002fd00000000000 */
[----:B------:R-:W-:-:S08]  /*0150*/  DMUL R2, R2, UR6 ;  /* 0x0000000602027c28 */ /* 0x000fd00008000000 */
[----:B------:R-:W-:Y:S01]  /*0160*/  DFMA R6, R2, R2, 1 ;  /* 0x3ff000000206742b */ /* 0x000fe20000000002 */
[----:B------:R-:W-:-:S05]  /*0170*/  IMAD.MOV.U32 R2, RZ, RZ, 0x1 ;  /* 0x00000001ff027424 */ /* 0x000fca00078e00ff */
[----:B------:R-:W0:Y:S02]  /*0180*/  MUFU.RCP64H R3, R7 ;  /* 0x0000000700037308 */ /* 0x000e240000001800 */
[----:B0-----:R-:W-:-:S08]  /*0190*/  DFMA R8, -R6, R2, 1 ;  /* 0x3ff000000608742b */ /* 0x001fd00000000102 */
[----:B------:R-:W-:-:S08]  /*01a0*/  DFMA R8, R8, R8, R8 ;  /* 0x000000080808722b */ /* 0x000fd00000000008 */
[----:B------:R-:W-:-:S08]  /*01b0*/  DFMA R8, R2, R8, R2 ;  /* 0x000000080208722b */ /* 0x000fd00000000002 */
[----:B------:R-:W-:-:S08]  /*01c0*/  DFMA R2, -R6, R8, 1 ;  /* 0x3ff000000602742b */ /* 0x000fd00000000108 */
[----:B------:R-:W-:-:S08]  /*01d0*/  DFMA R2, R8, R2, R8 ;  /* 0x000000020802722b */ /* 0x000fd00000000008 */
[----:B------:R-:W-:-:S08]  /*01e0*/  DMUL R8, R2, 4 ;  /* 0x4010000002087828 */ /* 0x000fd00000000000 */
[----:B------:R-:W-:-:S08]  /*01f0*/  DFMA R14, -R6, R8, 4 ;  /* 0x40100000060e742b */ /* 0x000fd00000000108 */
[----:B------:R-:W-:-:S10]  /*0200*/  DFMA R2, R2, R14, R8 ;  /* 0x0000000e0202722b */ /* 0x000fd40000000008 */
[----:B------:R-:W-:-:S05]  /*0210*/  FFMA R8, RZ, R7, R3 ;  /* 0x00000007ff087223 */ /* 0x000fca0000000003 */
[----:B------:R-:W-:-:S13]  /*0220*/  FSETP.GT.AND P0, PT, |R8|, 1.469367938527859385e-39, PT ;  /* 0x001000000800780b */ /* 0x000fda0003f04200 */
[----:B------:R-:W-:Y:S05]  /*0230*/  @P0 BRA `(.L_x_3) ;  /* 0x0000000000080947 */ /* 0x000fea0003800000 */
[----:B------:R-:W-:-:S07]  /*0240*/  MOV R14, 0x260 ;  /* 0x00000260000e7802 */ /* 0x000fce0000000f00 */
[----:B------:R-:W-:Y:S05]  /*0250*/  CALL.REL.NOINC `($__internal_0_$__cuda_sm20_div_rn_f64_full) ;  /* 0x0000000000887944 */ /* 0x000fea0003c00000 */
.L_x_3:
[----:B------:R-:W-:Y:S05]  /*0260*/  BSYNC.RECONVERGENT B1 ;  /* 0x0000000000017941 */ /* 0x000fea0003800200 */
.L_x_2:
[----:B------:R-:W-:Y:S01]  /*0270*/  DADD R4, R2, R4 ;  /* 0x0000000002047229 */ /* 0x000fe20000000004 */
[----:B------:R-:W-:Y:S10]  /*0280*/  @!P1 BRA `(.L_x_4) ;  /* 0xfffffffc009c9947 */ /* 0x000ff4000383ffff */
.L_x_1:
[----:B------:R-:W-:Y:S05]  /*0290*/  BSYNC.RECONVERGENT B0 ;  /* 0x0000000000007941 */ /* 0x000fea0003800200 */
.L_x_0:
[----:B------:R-:W0:Y:S01]  /*02a0*/  S2UR UR5, SR_CgaCtaId ;  /* 0x00000000000579c3 */ /* 0x000e220000008800 */
[----:B------:R-:W-:Y:S01]  /*02b0*/  UMOV UR4, 0x400 ;  /* 0x0000040000047882 */ /* 0x000fe20000000000 */
[----:B------:R-:W-:Y:S02]  /*02c0*/  ISETP.GE.U32.AND P1, PT, R10, 0x2, PT ;  /* 0x000000020a00780c */ /* 0x000fe40003f26070 */
[----:B------:R-:W-:Y:S01]  /*02d0*/  ISETP.NE.AND P0, PT, R13, RZ, PT ;  /* 0x000000ff0d00720c */ /* 0x000fe20003f05270 */
[----:B0-----:R-:W-:-:S06]  /*02e0*/  ULEA UR4, UR5, UR4, 0x18 ;  /* 0x0000000405047291 */ /* 0x001fcc000f8ec0ff */
[----:B------:R-:W-:-:S05]  /*02f0*/  LEA R7, R13, UR4, 0x3 ;  /* 0x000000040d077c11 */ /* 0x000fca000f8e18ff */
[----:B------:R0:W-:Y:S01]  /*0300*/  STS.64 [R7], R4 ;  /* 0x0000000407007388 */ /* 0x0001e20000000a00 */
[----:B------:R-:W-:Y:S06]  /*0310*/  BAR.SYNC.DEFER_BLOCKING 0x0 ;  /* 0x0000000000007b1d */ /* 0x000fec0000010000 */
[----:B------:R-:W-:Y:S05]  /*0320*/  @!P1 BRA `(.L_x_5) ;  /* 0x00000000002c9947 */ /* 0x000fea0003800000 */
.L_x_6:
[----:B------:R-:W-:-:S04]  /*0330*/  SHF.R.U32.HI R6, RZ, 0x1, R10 ;  /* 0x00000001ff067819 */ /* 0x000fc8000001160a */
[----:B------:R-:W-:-:S13]  /*0340*/  ISETP.GE.U32.AND P1, PT, R13, R6, PT ;  /* 0x000000060d00720c */ /* 0x000fda0003f26070 */
[----:B------:R-:W-:Y:S01]  /*0350*/  @!P1 IMAD R0, R6, 0x8, R7 ;  /* 0x0000000806009824 */ /* 0x000fe200078e0207 */
[----:B0-----:R-:W-:Y:S04]  /*0360*/  @!P1 LDS.64 R4, [R7] ;  /* 0x0000000007049984 */ /* 0x001fe80000000a00 */
[----:B------:R-:W0:Y:S02]  /*0370*/  @!P1 LDS.64 R2, [R0] ;  /* 0x0000000000029984 */ /* 0x000e240000000a00 */
[----:B0-----:R-:W-:-:S07]  /*0380*/  @!P1 DADD R2, R2, R4 ;  /* 0x0000000002029229 */ /* 0x001fce0000000004 */
[----:B------:R1:W-:Y:S01]  /*0390*/  @!P1 STS.64 [R7], R2 ;  /* 0x0000000207009388 */ /* 0x0003e20000000a00 */
[----:B------:R-:W-:Y:S01]  /*03a0*/  BAR.SYNC.DEFER_BLOCKING 0x0 ;  /* 0x0000000000007b1d */ /* 0x000fe20000010000 */
[----:B------:R-:W-:Y:S01]  /*03b0*/  ISETP.GT.U32.AND P1, PT, R10, 0x3, PT ;  /* 0x000000030a00780c */ /* 0x000fe20003f24070 */
[----:B------:R-:W-:-:S12]  /*03c0*/  IMAD.MOV.U32 R10, RZ, RZ, R6 ;  /* 0x000000ffff0a7224 */ /* 0x000fd800078e0006 */
[----:B-1----:R-:W-:Y:S05]  /*03d0*/  @P1 BRA `(.L_x_6) ;  /* 0xfffffffc00d41947 */ /* 0x002fea000383ffff */
.L_x_5:
[----:B------:R-:W-:Y:S05]  /*03e0*/  @P0 EXIT ;  /* 0x000000000000094d */ /* 0x000fea0003800000 */
[----:B------:R-:W1:Y:S01]  /*03f0*/  S2UR UR5, SR_CgaCtaId ;  /* 0x00000000000579c3 */ /* 0x000e620000008800 */
[----:B------:R-:W-:-:S07]  /*0400*/  UMOV UR4, 0x400 ;  /* 0x0000040000047882 */ /* 0x000fce0000000000 */
[----:B0-----:R-:W0:Y:S01]  /*0410*/  LDC.64 R4, c[0x0][0x388] ;  /* 0x0000e200ff047b82 */ /* 0x001e220000000a00 */
[----:B-1----:R-:W-:Y:S01]  /*0420*/  ULEA UR4, UR5, UR4, 0x18 ;  /* 0x0000000405047291 */ /* 0x002fe2000f8ec0ff */
[----:B0-----:R-:W-:-:S08]  /*0430*/  IMAD.WIDE.U32 R12, R12, 0x8, R4 ;  /* 0x000000080c0c7825 */ /* 0x001fd000078e0004 */
[----:B------:R-:W0:Y:S02]  /*0440*/  LDS.64 R2, [UR4] ;  /* 0x00000004ff027984 */ /* 0x000e240008000a00 */
[----:B------:R-:W0:Y:S02]  /*0450*/  LDCU.64 UR4, c[0x0][0x358] ;  /* 0x00006b00ff0477ac */ /* 0x000e240008000a00 */
[----:B0-----:R-:W-:Y:S01]  /*0460*/  STG.E.64 desc[UR4][R12.64], R2 ;  /* 0x000000020c007986 */ /* 0x001fe2000c101b04 */
[----:B------:R-:W-:Y:S05]  /*0470*/  EXIT ;  /* 0x000000000000794d */ /* 0x000fea0003800000 */
        .weak           $__internal_0_$__cuda_sm20_div_rn_f64_full
        .type           $__internal_0_$__cuda_sm20_div_rn_f64_full,@function
        .size           $__internal_0_$__cuda_sm20_div_rn_f64_full,(.L_x_12 - $__internal_0_$__cuda_sm20_div_rn_f64_full)
$__internal_0_$__cuda_sm20_div_rn_f64_full:
[C---:B------:R-:W-:Y:S01]  /*0480*/  FSETP.GEU.AND P0, PT, |R7|.reuse, 1.469367938527859385e-39, PT ;  /* 0x001000000700780b */ /* 0x040fe20003f0e200 */
[----:B------:R-:W-:Y:S01]  /*0490*/  IMAD.MOV.U32 R8, RZ, RZ, 0x1 ;  /* 0x00000001ff087424 */ /* 0x000fe200078e00ff */
[C---:B------:R-:W-:Y:S01]  /*04a0*/  LOP3.LUT R2, R7.reuse, 0x800fffff, RZ, 0xc0, !PT ;  /* 0x800fffff07027812 */ /* 0x040fe200078ec0ff */
[----:B------:R-:W-:Y:S01]  /*04b0*/  IMAD.MOV.U32 R22, RZ, RZ, 0x40100000 ;  /* 0x40100000ff167424 */ /* 0x000fe200078e00ff */
[----:B------:R-:W-:Y:S01]  /*04c0*/  LOP3.LUT R23, R7, 0x7ff00000, RZ, 0xc0, !PT ;  /* 0x7ff0000007177812 */ /* 0x000fe200078ec0ff */
[----:B------:R-:W-:Y:S01]  /*04d0*/  IMAD.MOV.U32 R15, RZ, RZ, 0x1ca00000 ;  /* 0x1ca00000ff0f7424 */ /* 0x000fe200078e00ff */
[----:B------:R-:W-:Y:S01]  /*04e0*/  LOP3.LUT R3, R2, 0x3ff00000, RZ, 0xfc, !PT ;  /* 0x3ff0000002037812 */ /* 0x000fe200078efcff */
[----:B------:R-:W-:Y:S01]  /*04f0*/  IMAD.MOV.U32 R2, RZ, RZ, R6 ;  /* 0x000000ffff027224 */ /* 0x000fe200078e0006 */
[----:B------:R-:W-:Y:S01]  /*0500*/  ISETP.LE.U32.AND P2, PT, R23, 0x40100000, PT ;  /* 0x401000001700780c */ /* 0x000fe20003f43070 */
[----:B------:R-:W-:Y:S01]  /*0510*/  VIADD R24, R22, 0xffffffff ;  /* 0xffffffff16187836 */ /* 0x000fe20000000000 */
[----:B------:R-:W-:Y:S03]  /*0520*/  BSSY.RECONVERGENT B2, `(.L_x_7) ;  /* 0x0000040000027945 */ /* 0x000fe60003800200 */
[----:B------:R-:W-:-:S06]  /*0530*/  @!P0 DMUL R2, R6, 8.98846567431157953865e+307 ;  /* 0x7fe0000006028828 */ /* 0x000fcc0000000000 */
[----:B------:R-:W0:Y:S04]  /*0540*/  MUFU.RCP64H R9, R3 ;  /* 0x0000000300097308 */ /* 0x000e280000001800 */
[----:B------:R-:W-:Y:S02]  /*0550*/  @!P0 LOP3.LUT R23, R3, 0x7ff00000, RZ, 0xc0, !PT ;  /* 0x7ff0000003178812 */ /* 0x000fe400078ec0ff */
[----:B------:R-:W-:-:S03]  /*0560*/  ISETP.GT.U32.AND P0, PT, R24, 0x7feffffe, PT ;  /* 0x7feffffe1800780c */ /* 0x000fc60003f04070 */
[----:B------:R-:W-:-:S05]  /*0570*/  VIADD R24, R23, 0xffffffff ;  /* 0xffffffff17187836 */ /* 0x000fca0000000000 */
[----:B------:R-:W-:Y:S01]  /*0580*/  ISETP.GT.U32.OR P0, PT, R24, 0x7feffffe, P0 ;  /* 0x7feffffe1800780c */ /* 0x000fe20000704470 */
[----:B0-----:R-:W-:-:S08]  /*0590*/  DFMA R16, R8, -R2, 1 ;  /* 0x3ff000000810742b */ /* 0x001fd00000000802 */
[----:B------:R-:W-:-:S08]  /*05a0*/  DFMA R16, R16, R16, R16 ;  /* 0x000000101010722b */ /* 0x000fd00000000010 */
[----:B------:R-:W-:-:S08]  /*05b0*/  DFMA R16, R8, R16, R8 ;  /* 0x000000100810722b */ /* 0x000fd00000000008 */
[----:B------:R-:W-:-:S08]  /*05c0*/  DFMA R8, R16, -R2, 1 ;  /* 0x3ff000001008742b */ /* 0x000fd00000000802 */
[----:B------:R-:W-:Y:S01]  /*05d0*/  DFMA R16, R16, R8, R16 ;  /* 0x000000081010722b */ /* 0x000fe20000000010 */
[----:B------:R-:W-:Y:S01]  /*05e0*/  SEL R9, R15, 0x63400000, !P2 ;  /* 0x634000000f097807 */ /* 0x000fe20005000000 */
[----:B------:R-:W-:-:S06]  /*05f0*/  IMAD.MOV.U32 R8, RZ, RZ, RZ ;  /* 0x000000ffff087224 */ /* 0x000fcc00078e00ff */
[----:B------:R-:W-:-:S08]  /*0600*/  DMUL R18, R16, R8 ;  /* 0x0000000810127228 */ /* 0x000fd00000000000 */
[----:B------:R-:W-:-:S08]  /*0610*/  DFMA R20, R18, -R2, R8 ;  /* 0x800000021214722b */ /* 0x000fd00000000008 */
[----:B------:R-:W-:Y:S01]  /*0620*/  DFMA R16, R16, R20, R18 ;  /* 0x000000141010722b */ /* 0x000fe20000000012 */
[----:B------:R-:W-:Y:S10]  /*0630*/  @P0 BRA `(.L_x_8) ;  /* 0x0000000000740947 */ /* 0x000ff40003800000 */
[----:B------:R-:W-:Y:S01]  /*0640*/  LOP3.LUT R20, R7, 0x7ff00000, RZ, 0xc0, !PT ;  /* 0x7ff0000007147812 */ /* 0x000fe200078ec0ff */
[----:B------:R-:W-:-:S03]  /*0650*/  IMAD.MOV.U32 R18, RZ, RZ, 0x40100000 ;  /* 0x40100000ff127424 */ /* 0x000fc600078e00ff */
[----:B------:R-:W-:Y:S01]  /*0660*/  ISETP.LE.U32.AND P0, PT, R20, 0x40100000, PT ;  /* 0x401000001400780c */ /* 0x000fe20003f03070 */
[----:B------:R-:W-:-:S03]  /*0670*/  IMAD.MOV R19, RZ, RZ, -R20 ;  /* 0x000000ffff137224 */ /* 0x000fc600078e0a14 */
[----:B------:R-:W-:Y:S02]  /*0680*/  SEL R20, R15, 0x63400000, !P0 ;  /* 0x634000000f147807 */ /* 0x000fe40004000000 */
[----:B------:R-:W-:-:S04]  /*0690*/  VIADDMNMX R18, R19, R18, 0xb9600000, !PT ;  /* 0xb960000013127446 */ /* 0x000fc80007800112 */
[----:B------:R-:W-:-:S05]  /*06a0*/  VIMNMX R15, PT, PT, R18, 0x46a00000, PT ;  /* 0x46a00000120f7848 */ /* 0x000fca0003fe0100 */
[----:B------:R-:W-:Y:S02]  /*06b0*/  IMAD.IADD R15, R15, 0x1, -R20 ;  /* 0x000000010f0f7824 */ /* 0x000fe400078e0a14 */
[----:B------:R-:W-:Y:S02]  /*06c0*/  IMAD.MOV.U32 R20, RZ, RZ, RZ ;  /* 0x000000ffff147224 */ /* 0x000fe400078e00ff */
[----:B------:R-:W-:-:S06]  /*06d0*/  VIADD R21, R15, 0x7fe00000 ;  /* 0x7fe000000f157836 */ /* 0x000fcc0000000000 */
[----:B------:R-:W-:-:S10]  /*06e0*/  DMUL R18, R16, R20 ;  /* 0x0000001410127228 */ /* 0x000fd40000000000 */
[----:B------:R-:W-:-:S13]  /*06f0*/  FSETP.GTU.AND P0, PT, |R19|, 1.469367938527859385e-39, PT ;  /* 0x001000001300780b */ /* 0x000fda0003f0c200 */
[----:B------:R-:W-:Y:S05]  /*0700*/  @P0 BRA `(.L_x_9) ;  /* 0x0000000000840947 */ /* 0x000fea0003800000 */
[----:B------:R-:W-:Y:S01]  /*0710*/  DFMA R2, R16, -R2, R8 ;  /* 0x800000021002722b */ /* 0x000fe20000000008 */
[----:B------:R-:W-:-:S09]  /*0720*/  IMAD.MOV.U32 R20, RZ, RZ, RZ ;  /* 0x000000ffff147224 */ /* 0x000fd200078e00ff */
[C---:B------:R-:W-:Y:S02]  /*0730*/  FSETP.NEU.AND P0, PT, R3.reuse, RZ, PT ;  /* 0x000000ff0300720b */ /* 0x040fe40003f0d000 */
[----:B------:R-:W-:-:S04]  /*0740*/  LOP3.LUT R7, R3, 0x80000000, R7, 0x48, !PT ;  /* 0x8000000003077812 */ /* 0x000fc800078e4807 */
[----:B------:R-:W-:-:S07]  /*0750*/  LOP3.LUT R21, R7, R21, RZ, 0xfc, !PT ;  /* 0x0000001507157212 */ /* 0x000fce00078efcff */
[----:B------:R-:W-:Y:S05]  /*0760*/  @!P0 BRA `(.L_x_9) ;  /* 0x00000000006c8947 */ /* 0x000fea0003800000 */
[----:B------:R-:W-:Y:S01]  /*0770*/  IMAD.MOV R3, RZ, RZ, -R15 ;  /* 0x000000ffff037224 */ /* 0x000fe200078e0a0f */
[----:B------:R-:W-:Y:S01]  /*0780*/  IADD3 R15, PT, PT, -R15, -0x43300000, RZ ;  /* 0xbcd000000f0f7810 */ /* 0x000fe20007ffe1ff */
[----:B------:R-:W-:-:S06]  /*0790*/  IMAD.MOV.U32 R2, RZ, RZ, RZ ;  /* 0x000000ffff027224 */ /* 0x000fcc00078e00ff */
[----:B------:R-:W-:Y:S02]  /*07a0*/  DFMA R2, R18, -R2, R16 ;  /* 0x800000021202722b */ /* 0x000fe40000000010 */
[----:B------:R-:W-:-:S08]  /*07b0*/  DMUL.RP R16, R16, R20 ;  /* 0x0000001410107228 */ /* 0x000fd00000008000 */
[----:B------:R-:W-:Y:S02]  /*07c0*/  FSETP.NEU.AND P0, PT, |R3|, R15, PT ;  /* 0x0000000f0300720b */ /* 0x000fe40003f0d200 */
[----:B------:R-:W-:Y:S02]  /*07d0*/  LOP3.LUT R7, R17, R7, RZ, 0x3c, !PT ;  /* 0x0000000711077212 */ /* 0x000fe400078e3cff */
[----:B------:R-:W-:Y:S02]  /*07e0*/  FSEL R18, R16, R18, !P0 ;  /* 0x0000001210127208 */ /* 0x000fe40004000000 */
[----:B------:R-:W-:Y:S01]  /*07f0*/  FSEL R19, R7, R19, !P0 ;  /* 0x0000001307137208 */ /* 0x000fe20004000000 */
[----:B------:R-:W-:Y:S06]  /*0800*/  BRA `(.L_x_9) ;  /* 0x0000000000447947 */ /* 0x000fec0003800000 */
.L_x_8:
[----:B------:R-:W-:-:S14]  /*0810*/  DSETP.NAN.AND P0, PT, R6, R6, PT ;  /* 0x000000060600722a */ /* 0x000fdc0003f08000 */
[----:B------:R-:W-:Y:S05]  /*0820*/  @P0 BRA `(.L_x_10) ;  /* 0x0000000000340947 */ /* 0x000fea0003800000 */
[----:B------:R-:W-:Y:S01]  /*0830*/  ISETP.NE.AND P0, PT, R22, R23, PT ;  /* 0x000000171600720c */ /* 0x000fe20003f05270 */
[----:B------:R-:W-:Y:S02]  /*0840*/  IMAD.MOV.U32 R18, RZ, RZ, 0x0 ;  /* 0x00000000ff127424 */ /* 0x000fe400078e00ff */
[----:B------:R-:W-:-:S10]  /*0850*/  IMAD.MOV.U32 R19, RZ, RZ, -0x80000 ;  /* 0xfff80000ff137424 */ /* 0x000fd400078e00ff */
[----:B------:R-:W-:Y:S05]  /*0860*/  @!P0 BRA `(.L_x_9) ;  /* 0x00000000002c8947 */ /* 0x000fea0003800000 */
[----:B------:R-:W-:Y:S02]  /*0870*/  ISETP.NE.AND P0, PT, R22, 0x7ff00000, PT ;  /* 0x7ff000001600780c */ /* 0x000fe40003f05270 */
[----:B------:R-:W-:Y:S02]  /*0880*/  LOP3.LUT R6, R7, 0x40100000, RZ, 0x3c, !PT ;  /* 0x4010000007067812 */ /* 0x000fe400078e3cff */
[----:B------:R-:W-:Y:S02]  /*0890*/  ISETP.EQ.OR P0, PT, R23, RZ, !P0 ;  /* 0x000000ff1700720c */ /* 0x000fe40004702670 */
[----:B------:R-:W-:-:S11]  /*08a0*/  LOP3.LUT R19, R6, 0x80000000, RZ, 0xc0, !PT ;  /* 0x8000000006137812 */ /* 0x000fd600078ec0ff */
[----:B------:R-:W-:Y:S01]  /*08b0*/  @P0 LOP3.LUT R2, R19, 0x7ff00000, RZ, 0xfc, !PT ;  /* 0x7ff0000013020812 */ /* 0x000fe200078efcff */
[----:B------:R-:W-:Y:S02]  /*08c0*/  @!P0 IMAD.MOV.U32 R18, RZ, RZ, RZ ;  /* 0x000000ffff128224 */ /* 0x000fe400078e00ff */
[----:B------:R-:W-:Y:S02]  /*08d0*/  @P0 IMAD.MOV.U32 R18, RZ, RZ, RZ ;  /* 0x000000ffff120224 */ /* 0x000fe400078e00ff */
[----:B------:R-:W-:Y:S01]  /*08e0*/  @P0 IMAD.MOV.U32 R19, RZ, RZ, R2 ;  /* 0x000000ffff130224 */ /* 0x000fe200078e0002 */
[----:B------:R-:W-:Y:S06]  /*08f0*/  BRA `(.L_x_9) ;  /* 0x0000000000087947 */ /* 0x000fec0003800000 */
.L_x_10:
[----:B------:R-:W-:Y:S01]  /*0900*/  LOP3.LUT R19, R7, 0x80000, RZ, 0xfc, !PT ;  /* 0x0008000007137812 */ /* 0x000fe200078efcff */
[----:B------:R-:W-:-:S07]  /*0910*/  IMAD.MOV.U32 R18, RZ, RZ, R6 ;  /* 0x000000ffff127224 */ /* 0x000fce00078e0006 */
.L_x_9:
[----:B------:R-:W-:Y:S05]  /*0920*/  BSYNC.RECONVERGENT B2 ;  /* 0x0000000000027941 */ /* 0x000fea0003800200 */
.L_x_7:
[----:B------:R-:W-:Y:S02]  /*0930*/  IMAD.MOV.U32 R15, RZ, RZ, 0x0 ;  /* 0x00000000ff0f7424 */ /* 0x000fe400078e00ff */
[----:B------:R-:W-:Y:S02]  /*0940*/  IMAD.MOV.U32 R2, RZ, RZ, R18 ;  /* 0x000000ffff027224 */ /* 0x000fe400078e0012 */
[----:B------:R-:W-:Y:S01]  /*0950*/  IMAD.MOV.U32 R3, RZ, RZ, R19 ;  /* 0x000000ffff037224 */ /* 0x000fe200078e0013 */
[----:B------:R-:W-:Y:S06]  /*0960*/  RET.REL.NODEC R14 `(_Z15computePiKerneldPdi) ;  /* 0xfffffff40ea47950 */ /* 0x000fec0003c3ffff */
.L_x_11:
[----:B------:R-:W-:-:S00]  /*0970*/  BRA `(.L_x_11) ;  /* 0xfffffffc00fc7947 */ /* 0x000fc0000383ffff */
[----:B------:R-:W-:-:S00]  /*0980*/  NOP ;  /* 0x0000000000007918 */ /* 0x000fc00000000000 */
[----:B------:R-:W-:-:S00]  /*0990*/  NOP ;  /* 0x0000000000007918 */ /* 0x000fc00000000000 */
[----:B------:R-:W-:-:S00]  /*09a0*/  NOP ;  /* 0x0000000000007918 */ /* 0x000fc00000000000 */
[----:B------:R-:W-:-:S00]  /*09b0*/  NOP ;  /* 0x0000000000007918 */ /* 0x000fc00000000000 */
[----:B------:R-:W-:-:S00]  /*09c0*/  NOP ;  /* 0x0000000000007918 */ /* 0x000fc00000000000 */
[----:B------:R-:W-:-:S00]  /*09d0*/  NOP ;  /* 0x0000000000007918 */ /* 0x000fc00000000000 */
[----:B------:R-:W-:-:S00]  /*09e0*/  NOP ;  /* 0x0000000000007918 */ /* 0x000fc00000000000 */
[----:B------:R-:W-:-:S00]  /*09f0*/  NOP ;  /* 0x0000000000007918 */ /* 0x000fc00000000000 */
.L_x_12:


//--------------------- .nv.shared._Z15computePiKerneldPdi --------------------------
	.section	.nv.shared._Z15computePiKerneldPdi,"aw",@nobits
	.sectionflags	@""
	.align	8
.nv.shared._Z15computePiKerneldPdi:
	.zero		3072


//--------------------- .nv.shared.reserved.0     --------------------------
	.section	.nv.shared.reserved.0,"aw",@nobits
	.weak		__nv_reservedSMEM_offset_0_alias
	.size		__nv_reservedSMEM_offset_0_alias, 0, 64
	.other		__nv_reservedSMEM_offset_0_alias,@"STO_CUDA_RESERVED_SHARED STV_DEFAULT"
__nv_reservedSMEM_offset_0_alias:
	.zero		0
	.zero		64


//--------------------- .nv.constant0._Z15computePiKerneldPdi --------------------------
	.section	.nv.constant0._Z15computePiKerneldPdi,"a",@progbits
	.sectionflags	@""
	.align	4
.nv.constant0._Z15computePiKerneldPdi:
	.zero		916


//--------------------- SYMBOLS --------------------------

	.type		.nv.reservedSmem.offset0,@object
	.size		.nv.reservedSmem.offset0,0x4
	.type		.nv.reservedSmem.cap,@object
	.size		.nv.reservedSmem.cap,0x4
